	.headerflags	@"EF_CUDA_TEXMODE_UNIFIED EF_CUDA_64BIT_ADDRESS EF_CUDA_ACCELERATORS EF_CUDA_SM90 EF_CUDA_VIRTUAL_SM(EF_CUDA_SM90)"
	.elftype	@"ET_EXEC"


//--------------------- .nv.info                  --------------------------
	.section	.nv.info,"",@"SHT_CUDA_INFO"
	.align	4


	//----- nvinfo : EIATTR_REGCOUNT
	.align		4
        /*0000*/ 	.byte	0x04, 0x2f
        /*0002*/ 	.short	(.L_1 - .L_0)
	.align		4
.L_0:
        /*0004*/ 	.word	index@(triton_poi_fused_avg_pool2d_0)
        /*0008*/ 	.word	0x00000038


	//----- nvinfo : EIATTR_MIN_STACK_SIZE
	.align		4
.L_1:
        /*000c*/ 	.byte	0x04, 0x12
        /*000e*/ 	.short	(.L_3 - .L_2)
	.align		4
.L_2:
        /*0010*/ 	.word	index@(triton_poi_fused_avg_pool2d_0)
        /*0014*/ 	.word	0x00000000


	//----- nvinfo : EIATTR_FRAME_SIZE
	.align		4
.L_3:
        /*0018*/ 	.byte	0x04, 0x11
        /*001a*/ 	.short	(.L_5 - .L_4)
	.align		4
.L_4:
        /*001c*/ 	.word	index@(triton_poi_fused_avg_pool2d_0)
        /*0020*/ 	.word	0x00000000


	//----- nvinfo : EIATTR_MIN_STACK_SIZE
	.align		4
.L_5:
        /*0024*/ 	.byte	0x04, 0x12
        /*0026*/ 	.short	(.L_7 - .L_6)
	.align		4
.L_6:
        /*0028*/ 	.word	index@(triton_poi_fused_avg_pool2d_0)
        /*002c*/ 	.word	0x00000000
.L_7:


//--------------------- .nv.info.triton_poi_fused_avg_pool2d_0 --------------------------
	.section	.nv.info.triton_poi_fused_avg_pool2d_0,"",@"SHT_CUDA_INFO"
	.sectionflags	@""
	.align	4


	//----- nvinfo : EIATTR_CUDA_API_VERSION
	.align		4
        /*0000*/ 	.byte	0x04, 0x37
        /*0002*/ 	.short	(.L_9 - .L_8)
.L_8:
        /*0004*/ 	.word	0x0000007c


	//----- nvinfo : EIATTR_KPARAM_INFO
	.align		4
.L_9:
        /*0008*/ 	.byte	0x04, 0x17
        /*000a*/ 	.short	(.L_11 - .L_10)
.L_10:
        /*000c*/ 	.word	0x00000000
        /*0010*/ 	.short	0x0002
        /*0012*/ 	.short	0x0010
        /*0014*/ 	.byte	0x00, 0xf0, 0x11, 0x00


	//----- nvinfo : EIATTR_KPARAM_INFO
	.align		4
.L_11:
        /*0018*/ 	.byte	0x04, 0x17
        /*001a*/ 	.short	(.L_13 - .L_12)
.L_12:
        /*001c*/ 	.word	0x00000000
        /*0020*/ 	.short	0x0001
        /*0022*/ 	.short	0x0008
        /*0024*/ 	.byte	0x00, 0xf4, 0x21, 0x00


	//----- nvinfo : EIATTR_KPARAM_INFO
	.align		4
.L_13:
        /*0028*/ 	.byte	0x04, 0x17
        /*002a*/ 	.short	(.L_15 - .L_14)
.L_14:
        /*002c*/ 	.word	0x00000000
        /*0030*/ 	.short	0x0000
        /*0032*/ 	.short	0x0000
        /*0034*/ 	.byte	0x00, 0xf4, 0x21, 0x00


	//----- nvinfo : EIATTR_SPARSE_MMA_MASK
	.align		4
.L_15:
        /*0038*/ 	.byte	0x03, 0x50
        /*003a*/ 	.short	0x0000


	//----- nvinfo : EIATTR_MAXREG_COUNT
	.align		4
        /*003c*/ 	.byte	0x03, 0x1b
        /*003e*/ 	.short	0x00ff


	//----- nvinfo : EIATTR_EXIT_INSTR_OFFSETS
	.align		4
        /*0040*/ 	.byte	0x04, 0x1c
        /*0042*/ 	.short	(.L_17 - .L_16)


	//   ....[0]....
.L_16:
        /*0044*/ 	.word	0x000011a0


	//   ....[1]....
        /*0048*/ 	.word	0x000011e0


	//----- nvinfo : EIATTR_REQNTID
	.align		4
.L_17:
        /*004c*/ 	.byte	0x04, 0x10
        /*004e*/ 	.short	(.L_19 - .L_18)
.L_18:
        /*0050*/ 	.word	0x00000080
        /*0054*/ 	.word	0x00000001
        /*0058*/ 	.word	0x00000001


	//----- nvinfo : EIATTR_CBANK_PARAM_SIZE
	.align		4
.L_19:
        /*005c*/ 	.byte	0x03, 0x19
        /*005e*/ 	.short	0x0014


	//----- nvinfo : EIATTR_PARAM_CBANK
	.align		4
        /*0060*/ 	.byte	0x04, 0x0a
        /*0062*/ 	.short	(.L_21 - .L_20)
	.align		4
.L_20:
        /*0064*/ 	.word	index@(.nv.constant0.triton_poi_fused_avg_pool2d_0)
        /*0068*/ 	.short	0x0210
        /*006a*/ 	.short	0x0014


	//----- nvinfo : EIATTR_SW_WAR
	.align		4
.L_21:
        /*006c*/ 	.byte	0x04, 0x36
        /*006e*/ 	.short	(.L_23 - .L_22)
.L_22:
        /*0070*/ 	.word	0x00000008
.L_23:


//--------------------- .nv.callgraph             --------------------------
	.section	.nv.callgraph,"",@"SHT_CUDA_CALLGRAPH"
	.align	4
	.sectionentsize	8
	.align		4
        /*0000*/ 	.word	0x00000000
	.align		4
        /*0004*/ 	.word	0xffffffff
	.align		4
        /*0008*/ 	.word	0x00000000
	.align		4
        /*000c*/ 	.word	0xfffffffe
	.align		4
        /*0010*/ 	.word	0x00000000
	.align		4
        /*0014*/ 	.word	0xfffffffd
	.align		4
        /*0018*/ 	.word	0x00000000
	.align		4
        /*001c*/ 	.word	0xfffffffc


//--------------------- .text.triton_poi_fused_avg_pool2d_0 --------------------------
	.section	.text.triton_poi_fused_avg_pool2d_0,"ax",@progbits
	.align	128
        .global         triton_poi_fused_avg_pool2d_0
        .type           triton_poi_fused_avg_pool2d_0,@function
        .size           triton_poi_fused_avg_pool2d_0,(.L_x_1 - triton_poi_fused_avg_pool2d_0)
        .other          triton_poi_fused_avg_pool2d_0,@"STO_CUDA_ENTRY STV_DEFAULT"
triton_poi_fused_avg_pool2d_0:
.text.triton_poi_fused_avg_pool2d_0:
[----:B------:R-:W0:Y:S01]  /*0000*/  LDC R1, c[0x0][0x28] ;  /* 0x00000a00ff017b82 */ /* 0x000e220000000800 */
[----:B------:R-:W1:Y:S07]  /*0010*/  S2R R0, SR_TID.X ;  /* 0x0000000000007919 */ /* 0x000e6e0000002100 */
[----:B------:R-:W2:Y:S01]  /*0020*/  LDC.64 R26, c[0x0][0x210] ;  /* 0x00008400ff1a7b82 */ /* 0x000ea20000000a00 */
[----:B------:R-:W-:Y:S01]  /*0030*/  CS2R R28, SRZ ;  /* 0x00000000001c7805 */ /* 0x000fe2000001ff00 */
[----:B------:R-:W-:Y:S01]  /*0040*/  ULDC.64 UR4, c[0x0][0x208] ;  /* 0x0000820000047ab9 */ /* 0x000fe20000000a00 */
[----:B------:R-:W3:Y:S01]  /*0050*/  S2R R3, SR_CTAID.X ;  /* 0x0000000000037919 */ /* 0x000ee20000002500 */
[----:B-1----:R-:W-:-:S04]  /*0060*/  SHF.L.U32 R0, R0, 0x1, RZ ;  /* 0x0000000100007819 */ /* 0x002fc800000006ff */
[----:B------:R-:W-:-:S04]  /*0070*/  LOP3.LUT R0, R0, 0xfe, RZ, 0xc0, !PT ;  /* 0x000000fe00007812 */ /* 0x000fc800078ec0ff */
[----:B---3--:R-:W-:-:S04]  /*0080*/  LEA R3, R3, R0, 0x8 ;  /* 0x0000000003037211 */ /* 0x008fc800078e40ff */
[C---:B------:R-:W-:Y:S01]  /*0090*/  ISETP.GE.AND P0, PT, R3.reuse, 0x900, PT ;  /* 0x000009000300780c */ /* 0x040fe20003f06270 */
[----:B------:R-:W-:-:S04]  /*00a0*/  IMAD.HI R0, R3, 0x2aaaaaab, RZ ;  /* 0x2aaaaaab03007827 */ /* 0x000fc800078e02ff */
[----:B------:R-:W-:Y:S01]  /*00b0*/  IMAD.HI R4, R3, 0x38e38e39, RZ ;  /* 0x38e38e3903047827 */ /* 0x000fe200078e02ff */
[----:B------:R-:W-:-:S04]  /*00c0*/  SHF.R.S32.HI R5, RZ, 0x1, R0 ;  /* 0x00000001ff057819 */ /* 0x000fc80000011400 */
[----:B------:R-:W-:Y:S02]  /*00d0*/  LEA.HI R0, R0, R5, RZ, 0x1 ;  /* 0x0000000500007211 */ /* 0x000fe400078f08ff */
[----:B------:R-:W-:-:S03]  /*00e0*/  SHF.R.U32.HI R7, RZ, 0x1f, R4 ;  /* 0x0000001fff077819 */ /* 0x000fc60000011604 */
[----:B------:R-:W-:Y:S01]  /*00f0*/  IMAD.HI R2, R0, 0x2aaaaaab, RZ ;  /* 0x2aaaaaab00027827 */ /* 0x000fe200078e02ff */
[----:B------:R-:W-:-:S03]  /*0100*/  LEA.HI R7, R4, R7, RZ, 0x1b ;  /* 0x0000000704077211 */ /* 0x000fc600078fd8ff */
[----:B------:R-:W-:Y:S01]  /*0110*/  IMAD R53, R0, -0xc, R3 ;  /* 0xfffffff400357824 */ /* 0x000fe200078e0203 */
[----:B------:R-:W-:Y:S02]  /*0120*/  SHF.R.U32.HI R5, RZ, 0x1, R2 ;  /* 0x00000001ff057819 */ /* 0x000fe40000011602 */
[----:B------:R-:W-:Y:S02]  /*0130*/  SHF.L.U32 R52, R7, 0xc, RZ ;  /* 0x0000000c07347819 */ /* 0x000fe400000006ff */
[----:B------:R-:W-:-:S05]  /*0140*/  LEA.HI R5, R2, R5, RZ, 0x1 ;  /* 0x0000000502057211 */ /* 0x000fca00078f08ff */
[----:B------:R-:W-:-:S04]  /*0150*/  IMAD R5, R5, -0xc, R0 ;  /* 0xfffffff405057824 */ /* 0x000fc800078e0200 */
[----:B------:R-:W-:-:S04]  /*0160*/  IMAD R52, R5, 0x140, R52 ;  /* 0x0000014005347824 */ /* 0x000fc800078e0234 */
[----:B------:R-:W-:Y:S01]  /*0170*/  IMAD R5, R53, 0x5, R52 ;  /* 0x0000000535057824 */ /* 0x000fe200078e0234 */
[----:B------:R-:W-:Y:S02]  /*0180*/  IADD3 R2, R52, 0x1, RZ ;  /* 0x0000000134027810 */ /* 0x000fe40007ffe0ff */
[----:B------:R-:W-:Y:S01]  /*0190*/  IADD3 R10, R52, 0x2, RZ ;  /* 0x00000002340a7810 */ /* 0x000fe20007ffe0ff */
[----:B--2---:R-:W-:-:S04]  /*01a0*/  IMAD.WIDE R4, R5, 0x4, R26 ;  /* 0x0000000405047825 */ /* 0x004fc800078e021a */
[C---:B------:R-:W-:Y:S01]  /*01b0*/  IMAD R7, R53.reuse, 0x5, R2 ;  /* 0x0000000535077824 */ /* 0x040fe200078e0202 */
[----:B------:R-:W-:Y:S01]  /*01c0*/  CS2R R48, SRZ ;  /* 0x0000000000307805 */ /* 0x000fe2000001ff00 */
[----:B------:R-:W-:Y:S01]  /*01d0*/  IMAD R9, R53, 0x5, R10 ;  /* 0x0000000535097824 */ /* 0x000fe200078e020a */
[----:B------:R1:W2:Y:S01]  /*01e0*/  @!P0 LDG.E.EL R28, desc[UR4][R4.64] ;  /* 0x00000004041c8981 */ /* 0x0002a2000c2e1900 */
[----:B------:R-:W-:-:S04]  /*01f0*/  IMAD.WIDE R6, R7, 0x4, R26 ;  /* 0x0000000407067825 */ /* 0x000fc800078e021a */
[----:B------:R-:W-:Y:S01]  /*0200*/  IMAD.WIDE R8, R9, 0x4, R26 ;  /* 0x0000000409087825 */ /* 0x000fe200078e021a */
[----:B------:R3:W2:Y:S04]  /*0210*/  @!P0 LDG.E.EL R29, desc[UR4][R6.64] ;  /* 0x00000004061d8981 */ /* 0x0006a8000c2e1900 */
[----:B------:R4:W5:Y:S01]  /*0220*/  @!P0 LDG.E.EL R49, desc[UR4][R8.64] ;  /* 0x0000000408318981 */ /* 0x000962000c2e1900 */
[----:B------:R-:W-:-:S05]  /*0230*/  IADD3 R50, R3, 0x1, RZ ;  /* 0x0000000103327810 */ /* 0x000fca0007ffe0ff */
[----:B------:R-:W-:-:S05]  /*0240*/  IMAD.HI R0, R50, 0x2aaaaaab, RZ ;  /* 0x2aaaaaab32007827 */ /* 0x000fca00078e02ff */
[----:B------:R-:W-:-:S04]  /*0250*/  SHF.R.U32.HI R11, RZ, 0x1, R0 ;  /* 0x00000001ff0b7819 */ /* 0x000fc80000011600 */
[----:B------:R-:W-:Y:S01]  /*0260*/  LEA.HI R11, R0, R11, RZ, 0x1 ;  /* 0x0000000b000b7211 */ /* 0x000fe200078f08ff */
[----:B------:R-:W-:-:S04]  /*0270*/  HFMA2.MMA R51, -RZ, RZ, 0, 0 ;  /* 0x00000000ff337435 */ /* 0x000fc800000001ff */
[----:B------:R-:W-:Y:S01]  /*0280*/  IMAD R50, R11, -0xc, R50 ;  /* 0xfffffff40b327824 */ /* 0x000fe200078e0232 */
[----:B------:R-:W-:-:S03]  /*0290*/  IADD3 R0, R52, 0x3, RZ ;  /* 0x0000000334007810 */ /* 0x000fc60007ffe0ff */
[C---:B-1----:R-:W-:Y:S02]  /*02a0*/  IMAD R5, R50.reuse, 0x5, R2 ;  /* 0x0000000532057824 */ /* 0x042fe400078e0202 */
[----:B---3--:R-:W-:Y:S01]  /*02b0*/  IMAD R7, R50, 0x5, R10 ;  /* 0x0000000532077824 */ /* 0x008fe200078e020a */
[----:B----4-:R-:W-:Y:S01]  /*02c0*/  IADD3 R8, R52, 0x4, RZ ;  /* 0x0000000434087810 */ /* 0x010fe20007ffe0ff */
[----:B------:R-:W-:Y:S01]  /*02d0*/  IMAD.WIDE R4, R5, 0x4, R26 ;  /* 0x0000000405047825 */ /* 0x000fe200078e021a */
[----:B------:R-:W-:-:S03]  /*02e0*/  IADD3 R14, R52, 0x40, RZ ;  /* 0x00000040340e7810 */ /* 0x000fc60007ffe0ff */
[----:B------:R-:W-:Y:S01]  /*02f0*/  IMAD.WIDE R6, R7, 0x4, R26 ;  /* 0x0000000407067825 */ /* 0x000fe200078e021a */
[----:B------:R1:W3:Y:S03]  /*0300*/  @!P0 LDG.E.EL R51, desc[UR4][R4.64] ;  /* 0x0000000404338981 */ /* 0x0002e6000c2e1900 */
[C-C-:B------:R-:W-:Y:S02]  /*0310*/  IMAD R9, R53.reuse, 0x5, R0.reuse ;  /* 0x0000000535097824 */ /* 0x140fe400078e0200 */
[C---:B------:R-:W-:Y:S01]  /*0320*/  IMAD R11, R50.reuse, 0x5, R0 ;  /* 0x00000005320b7824 */ /* 0x040fe200078e0200 */
[----:B------:R-:W-:Y:S01]  /*0330*/  MOV R2, RZ ;  /* 0x000000ff00027202 */ /* 0x000fe20000000f00 */
[C-C-:B------:R-:W-:Y:S01]  /*0340*/  IMAD R13, R53.reuse, 0x5, R8.reuse ;  /* 0x00000005350d7824 */ /* 0x140fe200078e0208 */
[----:B------:R4:W3:Y:S01]  /*0350*/  @!P0 LDG.E.EL R48, desc[UR4][R6.64] ;  /* 0x0000000406308981 */ /* 0x0008e2000c2e1900 */
[----:B------:R-:W-:Y:S01]  /*0360*/  IMAD R15, R50, 0x5, R8 ;  /* 0x00000005320f7824 */ /* 0x000fe200078e0208 */
[----:B------:R-:W-:Y:S01]  /*0370*/  CS2R R46, SRZ ;  /* 0x00000000002e7805 */ /* 0x000fe2000001ff00 */
[----:B------:R-:W-:Y:S01]  /*0380*/  IMAD R17, R53, 0x5, R14 ;  /* 0x0000000535117824 */ /* 0x000fe200078e020e */
[----:B------:R-:W-:Y:S01]  /*0390*/  CS2R R44, SRZ ;  /* 0x00000000002c7805 */ /* 0x000fe2000001ff00 */
[----:B-1----:R-:W-:Y:S01]  /*03a0*/  IMAD.WIDE R4, R9, 0x4, R26 ;  /* 0x0000000409047825 */ /* 0x002fe200078e021a */
[----:B------:R-:W-:-:S03]  /*03b0*/  IADD3 R0, R52, 0x41, RZ ;  /* 0x0000004134007810 */ /* 0x000fc60007ffe0ff */
[--C-:B------:R-:W-:Y:S01]  /*03c0*/  IMAD.WIDE R8, R13, 0x4, R26.reuse ;  /* 0x000000040d087825 */ /* 0x100fe200078e021a */
[----:B------:R1:W3:Y:S03]  /*03d0*/  @!P0 LDG.E.EL R2, desc[UR4][R4.64] ;  /* 0x0000000404028981 */ /* 0x0002e6000c2e1900 */
[--C-:B----4-:R-:W-:Y:S01]  /*03e0*/  IMAD.WIDE R6, R11, 0x4, R26.reuse ;  /* 0x000000040b067825 */ /* 0x110fe200078e021a */
[----:B------:R4:W3:Y:S03]  /*03f0*/  @!P0 LDG.E.EL R46, desc[UR4][R8.64] ;  /* 0x00000004082e8981 */ /* 0x0008e6000c2e1900 */
[--C-:B------:R-:W-:Y:S01]  /*0400*/  IMAD.WIDE R10, R15, 0x4, R26.reuse ;  /* 0x000000040f0a7825 */ /* 0x100fe200078e021a */
[----:B------:R-:W-:Y:S01]  /*0410*/  IADD3 R15, R52, 0x42, RZ ;  /* 0x00000042340f7810 */ /* 0x000fe20007ffe0ff */
[----:B------:R4:W3:Y:S02]  /*0420*/  @!P0 LDG.E.EL R47, desc[UR4][R6.64] ;  /* 0x00000004062f8981 */ /* 0x0008e4000c2e1900 */
[----:B------:R-:W-:-:S02]  /*0430*/  IMAD.WIDE R12, R17, 0x4, R26 ;  /* 0x00000004110c7825 */ /* 0x000fc400078e021a */
[----:B------:R4:W3:Y:S02]  /*0440*/  @!P0 LDG.E.EL R45, desc[UR4][R10.64] ;  /* 0x000000040a2d8981 */ /* 0x0008e4000c2e1900 */
[C---:B-1----:R-:W-:Y:S01]  /*0450*/  IMAD R5, R50.reuse, 0x5, R14 ;  /* 0x0000000532057824 */ /* 0x042fe200078e020e */
[----:B------:R-:W-:Y:S01]  /*0460*/  CS2R R42, SRZ ;  /* 0x00000000002a7805 */ /* 0x000fe2000001ff00 */
[--C-:B----4-:R-:W-:Y:S01]  /*0470*/  IMAD R9, R50, 0x5, R0.reuse ;  /* 0x0000000532097824 */ /* 0x110fe200078e0200 */
[----:B------:R1:W4:Y:S01]  /*0480*/  @!P0 LDG.E.EL R44, desc[UR4][R12.64] ;  /* 0x000000040c2c8981 */ /* 0x000322000c2e1900 */
[----:B0-----:R-:W-:Y:S01]  /*0490*/  IMAD R7, R53, 0x5, R0 ;  /* 0x0000000535077824 */ /* 0x001fe200078e0200 */
[----:B------:R-:W-:Y:S01]  /*04a0*/  CS2R R40, SRZ ;  /* 0x0000000000287805 */ /* 0x000fe2000001ff00 */
[----:B------:R-:W-:Y:S01]  /*04b0*/  IMAD.WIDE R4, R5, 0x4, R26 ;  /* 0x0000000405047825 */ /* 0x000fe200078e021a */
[----:B------:R-:W-:-:S03]  /*04c0*/  IADD3 R0, R52, 0x43, RZ ;  /* 0x0000004334007810 */ /* 0x000fc60007ffe0ff */
[----:B------:R-:W-:Y:S01]  /*04d0*/  IMAD R11, R53, 0x5, R15 ;  /* 0x00000005350b7824 */ /* 0x000fe200078e020f */
[----:B------:R-:W-:Y:S01]  /*04e0*/  CS2R R38, SRZ ;  /* 0x0000000000267805 */ /* 0x000fe2000001ff00 */
[----:B------:R-:W-:Y:S01]  /*04f0*/  IMAD.WIDE R8, R9, 0x4, R26 ;  /* 0x0000000409087825 */ /* 0x000fe200078e021a */
[----:B------:R-:W-:Y:S01]  /*0500*/  IADD3 R14, R52, 0x44, RZ ;  /* 0x00000044340e7810 */ /* 0x000fe20007ffe0ff */
[----:B------:R0:W3:Y:S02]  /*0510*/  @!P0 LDG.E.EL R43, desc[UR4][R4.64] ;  /* 0x00000004042b8981 */ /* 0x0000e4000c2e1900 */
[----:B-1----:R-:W-:Y:S02]  /*0520*/  IMAD R13, R50, 0x5, R15 ;  /* 0x00000005320d7824 */ /* 0x002fe400078e020f */
[--C-:B------:R-:W-:Y:S01]  /*0530*/  IMAD.WIDE R10, R11, 0x4, R26.reuse ;  /* 0x000000040b0a7825 */ /* 0x100fe200078e021a */
[----:B------:R1:W3:Y:S03]  /*0540*/  @!P0 LDG.E.EL R41, desc[UR4][R8.64] ;  /* 0x0000000408298981 */ /* 0x0002e6000c2e1900 */
[----:B------:R-:W-:Y:S01]  /*0550*/  IMAD.WIDE R12, R13, 0x4, R26 ;  /* 0x000000040d0c7825 */ /* 0x000fe200078e021a */
[----:B------:R1:W3:Y:S01]  /*0560*/  @!P0 LDG.E.EL R40, desc[UR4][R10.64] ;  /* 0x000000040a288981 */ /* 0x0002e2000c2e1900 */
[----:B------:R-:W-:-:S02]  /*0570*/  IADD3 R15, R52, 0x80, RZ ;  /* 0x00000080340f7810 */ /* 0x000fc40007ffe0ff */
[----:B------:R-:W-:Y:S01]  /*0580*/  IMAD.WIDE R6, R7, 0x4, R26 ;  /* 0x0000000407067825 */ /* 0x000fe200078e021a */
[----:B------:R1:W4:Y:S03]  /*0590*/  @!P0 LDG.E.EL R39, desc[UR4][R12.64] ;  /* 0x000000040c278981 */ /* 0x000326000c2e1900 */
[C---:B0-----:R-:W-:Y:S01]  /*05a0*/  IMAD R5, R53.reuse, 0x5, R0 ;  /* 0x0000000535057824 */ /* 0x041fe200078e0200 */
[----:B------:R0:W4:Y:S01]  /*05b0*/  @!P0 LDG.E.EL R42, desc[UR4][R6.64] ;  /* 0x00000004062a8981 */ /* 0x000122000c2e1900 */
[----:B-1----:R-:W-:Y:S02]  /*05c0*/  IMAD R9, R53, 0x5, R14 ;  /* 0x0000000535097824 */ /* 0x002fe400078e020e */
[----:B------:R-:W-:Y:S01]  /*05d0*/  IMAD R11, R50, 0x5, R0 ;  /* 0x00000005320b7824 */ /* 0x000fe200078e0200 */
[----:B------:R-:W-:Y:S01]  /*05e0*/  CS2R R36, SRZ ;  /* 0x0000000000247805 */ /* 0x000fe2000001ff00 */
[----:B------:R-:W-:Y:S01]  /*05f0*/  IMAD.WIDE R12, R5, 0x4, R26 ;  /* 0x00000004050c7825 */ /* 0x000fe200078e021a */
[----:B------:R-:W-:-:S03]  /*0600*/  IADD3 R0, R52, 0x81, RZ ;  /* 0x0000008134007810 */ /* 0x000fc60007ffe0ff */
[----:B0-----:R-:W-:Y:S01]  /*0610*/  IMAD R7, R50, 0x5, R14 ;  /* 0x0000000532077824 */ /* 0x001fe200078e020e */
[----:B------:R-:W-:Y:S01]  /*0620*/  CS2R R34, SRZ ;  /* 0x0000000000227805 */ /* 0x000fe2000001ff00 */
[----:B------:R-:W-:Y:S01]  /*0630*/  IMAD R17, R53, 0x5, R15 ;  /* 0x0000000535117824 */ /* 0x000fe200078e020f */
[----:B------:R0:W4:Y:S01]  /*0640*/  @!P0 LDG.E.EL R38, desc[UR4][R12.64] ;  /* 0x000000040c268981 */ /* 0x000122000c2e1900 */
[----:B------:R-:W-:-:S04]  /*0650*/  IMAD.WIDE R10, R11, 0x4, R26 ;  /* 0x000000040b0a7825 */ /* 0x000fc800078e021a */
[--C-:B------:R-:W-:Y:S01]  /*0660*/  IMAD.WIDE R8, R9, 0x4, R26.reuse ;  /* 0x0000000409087825 */ /* 0x100fe200078e021a */
[----:B------:R1:W4:Y:S01]  /*0670*/  @!P0 LDG.E.EL R37, desc[UR4][R10.64] ;  /* 0x000000040a258981 */ /* 0x000322000c2e1900 */
[----:B------:R-:W-:Y:S02]  /*0680*/  IADD3 R14, R52, 0x82, RZ ;  /* 0x00000082340e7810 */ /* 0x000fe40007ffe0ff */
[--C-:B------:R-:W-:Y:S01]  /*0690*/  IMAD.WIDE R6, R7, 0x4, R26.reuse ;  /* 0x0000000407067825 */ /* 0x100fe200078e021a */
[----:B------:R1:W4:Y:S03]  /*06a0*/  @!P0 LDG.E.EL R36, desc[UR4][R8.64] ;  /* 0x0000000408248981 */ /* 0x000326000c2e1900 */
[----:B------:R-:W-:Y:S01]  /*06b0*/  IMAD.WIDE R4, R17, 0x4, R26 ;  /* 0x0000000411047825 */ /* 0x000fe200078e021a */
[----:B------:R-:W-:Y:S01]  /*06c0*/  CS2R R32, SRZ ;  /* 0x0000000000207805 */ /* 0x000fe2000001ff00 */
[----:B------:R1:W4:Y:S02]  /*06d0*/  @!P0 LDG.E.EL R35, desc[UR4][R6.64] ;  /* 0x0000000406238981 */ /* 0x000324000c2e1900 */
[----:B0-----:R-:W-:-:S02]  /*06e0*/  IMAD R13, R50, 0x5, R15 ;  /* 0x00000005320d7824 */ /* 0x001fc400078e020f */
[--C-:B-1----:R-:W-:Y:S01]  /*06f0*/  IMAD R11, R53, 0x5, R0.reuse ;  /* 0x00000005350b7824 */ /* 0x102fe200078e0200 */
[----:B------:R0:W4:Y:S01]  /*0700*/  @!P0 LDG.E.EL R34, desc[UR4][R4.64] ;  /* 0x0000000404228981 */ /* 0x000122000c2e1900 */
[----:B------:R-:W-:Y:S01]  /*0710*/  IMAD R9, R50, 0x5, R0 ;  /* 0x0000000532097824 */ /* 0x000fe200078e0200 */
[----:B------:R-:W-:Y:S01]  /*0720*/  IADD3 R0, R52, 0x83, RZ ;  /* 0x0000008334007810 */ /* 0x000fe20007ffe0ff */
[----:B------:R-:W-:Y:S01]  /*0730*/  IMAD.WIDE R12, R13, 0x4, R26 ;  /* 0x000000040d0c7825 */ /* 0x000fe200078e021a */
[----:B------:R-:W-:-:S03]  /*0740*/  CS2R R24, SRZ ;  /* 0x0000000000187805 */ /* 0x000fc6000001ff00 */
[----:B------:R-:W-:Y:S01]  /*0750*/  IMAD R7, R53, 0x5, R14 ;  /* 0x0000000535077824 */ /* 0x000fe200078e020e */
[----:B------:R1:W4:Y:S01]  /*0760*/  @!P0 LDG.E.EL R33, desc[UR4][R12.64] ;  /* 0x000000040c218981 */ /* 0x000322000c2e1900 */
[----:B------:R-:W-:-:S04]  /*0770*/  IMAD.WIDE R10, R11, 0x4, R26 ;  /* 0x000000040b0a7825 */ /* 0x000fc800078e021a */
[C---:B0-----:R-:W-:Y:S01]  /*0780*/  IMAD R5, R50.reuse, 0x5, R14 ;  /* 0x0000000532057824 */ /* 0x041fe200078e020e */
[----:B------:R-:W-:Y:S01]  /*0790*/  IADD3 R14, R52, 0x84, RZ ;  /* 0x00000084340e7810 */ /* 0x000fe20007ffe0ff */
[----:B------:R-:W-:Y:S01]  /*07a0*/  IMAD.WIDE R8, R9, 0x4, R26 ;  /* 0x0000000409087825 */ /* 0x000fe200078e021a */
[----:B------:R-:W-:Y:S01]  /*07b0*/  CS2R R22, SRZ ;  /* 0x0000000000167805 */ /* 0x000fe2000001ff00 */
[----:B------:R0:W4:Y:S02]  /*07c0*/  @!P0 LDG.E.EL R32, desc[UR4][R10.64] ;  /* 0x000000040a208981 */ /* 0x000124000c2e1900 */
[--C-:B------:R-:W-:Y:S02]  /*07d0*/  IMAD R15, R53, 0x5, R0.reuse ;  /* 0x00000005350f7824 */ /* 0x100fe400078e0200 */
[----:B-1----:R-:W-:Y:S01]  /*07e0*/  IMAD R13, R50, 0x5, R0 ;  /* 0x00000005320d7824 */ /* 0x002fe200078e0200 */
[----:B------:R-:W-:Y:S01]  /*07f0*/  IADD3 R0, R52, 0xc0, RZ ;  /* 0x000000c034007810 */ /* 0x000fe20007ffe0ff */
[----:B------:R-:W-:Y:S01]  /*0800*/  IMAD.WIDE R4, R5, 0x4, R26 ;  /* 0x0000000405047825 */ /* 0x000fe200078e021a */
[----:B------:R1:W4:Y:S01]  /*0810*/  @!P0 LDG.E.EL R25, desc[UR4][R8.64] ;  /* 0x0000000408198981 */ /* 0x000322000c2e1900 */
[----:B------:R-:W-:-:S02]  /*0820*/  CS2R R20, SRZ ;  /* 0x0000000000147805 */ /* 0x000fc4000001ff00 */
[--C-:B------:R-:W-:Y:S01]  /*0830*/  IMAD R17, R53, 0x5, R14.reuse ;  /* 0x0000000535117824 */ /* 0x100fe200078e020e */
[----:B------:R1:W4:Y:S01]  /*0840*/  @!P0 LDG.E.EL R23, desc[UR4][R4.64] ;  /* 0x0000000404178981 */ /* 0x000322000c2e1900 */
[----:B------:R-:W-:Y:S01]  /*0850*/  IMAD R31, R50, 0x5, R14 ;  /* 0x00000005321f7824 */ /* 0x000fe200078e020e */
[----:B------:R-:W-:Y:S01]  /*0860*/  IADD3 R14, R52, 0xc1, RZ ;  /* 0x000000c1340e7810 */ /* 0x000fe20007ffe0ff */
[----:B0-----:R-:W-:Y:S01]  /*0870*/  IMAD.WIDE R10, R15, 0x4, R26 ;  /* 0x000000040f0a7825 */ /* 0x001fe200078e021a */
[----:B------:R-:W-:-:S03]  /*0880*/  CS2R R18, SRZ ;  /* 0x0000000000127805 */ /* 0x000fc6000001ff00 */
[--C-:B------:R-:W-:Y:S01]  /*0890*/  IMAD.WIDE R6, R7, 0x4, R26.reuse ;  /* 0x0000000407067825 */ /* 0x100fe200078e021a */
[----:B------:R0:W4:Y:S03]  /*08a0*/  @!P0 LDG.E.EL R22, desc[UR4][R10.64] ;  /* 0x000000040a168981 */ /* 0x000126000c2e1900 */
[----:B-1----:R-:W-:Y:S01]  /*08b0*/  IMAD.WIDE R8, R13, 0x4, R26 ;  /* 0x000000040d087825 */ /* 0x002fe200078e021a */
[----:B------:R1:W4:Y:S03]  /*08c0*/  @!P0 LDG.E.EL R24, desc[UR4][R6.64] ;  /* 0x0000000406188981 */ /* 0x000326000c2e1900 */
[----:B------:R-:W-:Y:S01]  /*08d0*/  IMAD R15, R50, 0x5, R0 ;  /* 0x00000005320f7824 */ /* 0x000fe200078e0200 */
[----:B------:R1:W4:Y:S01]  /*08e0*/  @!P0 LDG.E.EL R21, desc[UR4][R8.64] ;  /* 0x0000000408158981 */ /* 0x000322000c2e1900 */
[----:B------:R-:W-:-:S04]  /*08f0*/  IMAD.WIDE R4, R31, 0x4, R26 ;  /* 0x000000041f047825 */ /* 0x000fc800078e021a */
[----:B------:R-:W-:Y:S01]  /*0900*/  IMAD R13, R53, 0x5, R0 ;  /* 0x00000005350d7824 */ /* 0x000fe200078e0200 */
[----:B------:R-:W-:Y:S01]  /*0910*/  IADD3 R0, R52, 0xc2, RZ ;  /* 0x000000c234007810 */ /* 0x000fe20007ffe0ff */
[----:B0-----:R-:W-:Y:S01]  /*0920*/  IMAD R11, R50, 0x5, R14 ;  /* 0x00000005320b7824 */ /* 0x001fe200078e020e */
[----:B------:R0:W4:Y:S01]  /*0930*/  @!P0 LDG.E.EL R19, desc[UR4][R4.64] ;  /* 0x0000000404138981 */ /* 0x000122000c2e1900 */
[----:B-1----:R-:W-:Y:S01]  /*0940*/  IMAD.WIDE R6, R17, 0x4, R26 ;  /* 0x0000000411067825 */ /* 0x002fe200078e021a */
[----:B------:R-:W-:-:S03]  /*0950*/  IADD3 R30, R52, 0xc3, RZ ;  /* 0x000000c3341e7810 */ /* 0x000fc60007ffe0ff */
[----:B------:R-:W-:Y:S01]  /*0960*/  IMAD R31, R53, 0x5, R14 ;  /* 0x00000005351f7824 */ /* 0x000fe200078e020e */
[----:B------:R1:W4:Y:S01]  /*0970*/  @!P0 LDG.E.EL R20, desc[UR4][R6.64] ;  /* 0x0000000406148981 */ /* 0x000322000c2e1900 */
[--C-:B------:R-:W-:Y:S01]  /*0980*/  IMAD.WIDE R8, R15, 0x4, R26.reuse ;  /* 0x000000040f087825 */ /* 0x100fe200078e021a */
[----:B------:R-:W-:Y:S02]  /*0990*/  CS2R R14, SRZ ;  /* 0x00000000000e7805 */ /* 0x000fe4000001ff00 */
[----:B------:R-:W-:Y:S01]  /*09a0*/  CS2R R16, SRZ ;  /* 0x0000000000107805 */ /* 0x000fe2000001ff00 */
[----:B------:R-:W-:-:S04]  /*09b0*/  IMAD.WIDE R10, R11, 0x4, R26 ;  /* 0x000000040b0a7825 */ /* 0x000fc800078e021a */
[----:B0-----:R-:W-:Y:S01]  /*09c0*/  IMAD R5, R53, 0x5, R0 ;  /* 0x0000000535057824 */ /* 0x001fe200078e0200 */
[----:B------:R0:W4:Y:S01]  /*09d0*/  @!P0 LDG.E.EL R15, desc[UR4][R10.64] ;  /* 0x000000040a0f8981 */ /* 0x000122000c2e1900 */
[----:B------:R-:W-:-:S03]  /*09e0*/  IMAD.WIDE R12, R13, 0x4, R26 ;  /* 0x000000040d0c7825 */ /* 0x000fc600078e021a */
[----:B------:R0:W4:Y:S01]  /*09f0*/  @!P0 LDG.E.EL R17, desc[UR4][R8.64] ;  /* 0x0000000408118981 */ /* 0x000122000c2e1900 */
[----:B-1----:R-:W-:-:S03]  /*0a00*/  IMAD.WIDE R6, R31, 0x4, R26 ;  /* 0x000000041f067825 */ /* 0x002fc600078e021a */
[----:B------:R1:W4:Y:S01]  /*0a10*/  @!P0 LDG.E.EL R18, desc[UR4][R12.64] ;  /* 0x000000040c128981 */ /* 0x000322000c2e1900 */
[----:B------:R-:W-:Y:S01]  /*0a20*/  IMAD R31, R50, 0x5, R0 ;  /* 0x00000005321f7824 */ /* 0x000fe200078e0200 */
[----:B0-----:R-:W-:Y:S01]  /*0a30*/  IADD3 R10, R52, 0xc4, RZ ;  /* 0x000000c4340a7810 */ /* 0x001fe20007ffe0ff */
[----:B------:R-:W-:Y:S01]  /*0a40*/  IMAD.WIDE R4, R5, 0x4, R26 ;  /* 0x0000000405047825 */ /* 0x000fe200078e021a */
[----:B------:R0:W4:Y:S03]  /*0a50*/  @!P0 LDG.E.EL R16, desc[UR4][R6.64] ;  /* 0x0000000406108981 */ /* 0x000126000c2e1900 */
[----:B------:R-:W-:Y:S01]  /*0a60*/  IMAD R0, R53, 0x5, R30 ;  /* 0x0000000535007824 */ /* 0x000fe200078e021e */
[----:B------:R0:W4:Y:S01]  /*0a70*/  @!P0 LDG.E.EL R14, desc[UR4][R4.64] ;  /* 0x00000004040e8981 */ /* 0x000122000c2e1900 */
[----:B------:R-:W-:Y:S01]  /*0a80*/  IMAD.WIDE R8, R31, 0x4, R26 ;  /* 0x000000041f087825 */ /* 0x000fe200078e021a */
[----:B-1----:R-:W-:-:S03]  /*0a90*/  CS2R R12, SRZ ;  /* 0x00000000000c7805 */ /* 0x002fc6000001ff00 */
[----:B0-----:R-:W-:Y:S01]  /*0aa0*/  IMAD.WIDE R6, R0, 0x4, R26 ;  /* 0x0000000400067825 */ /* 0x001fe200078e021a */
[----:B------:R-:W-:Y:S01]  /*0ab0*/  HFMA2.MMA R0, -RZ, RZ, 0, 0 ;  /* 0x00000000ff007435 */ /* 0x000fe200000001ff */
[----:B------:R-:W-:Y:S01]  /*0ac0*/  MOV R11, RZ ;  /* 0x000000ff000b7202 */ /* 0x000fe20000000f00 */
[----:B------:R0:W4:Y:S01]  /*0ad0*/  @!P0 LDG.E.EL R13, desc[UR4][R8.64] ;  /* 0x00000004080d8981 */ /* 0x000122000c2e1900 */
[----:B------:R-:W-:Y:S02]  /*0ae0*/  IMAD R31, R50, 0x5, R30 ;  /* 0x00000005321f7824 */ /* 0x000fe400078e021e */
[----:B------:R-:W-:Y:S01]  /*0af0*/  IMAD R5, R53, 0x5, R10 ;  /* 0x0000000535057824 */ /* 0x000fe200078e020a */
[----:B------:R-:W4:Y:S01]  /*0b00*/  @!P0 LDG.E.EL R12, desc[UR4][R6.64] ;  /* 0x00000004060c8981 */ /* 0x000f22000c2e1900 */
[----:B------:R-:W-:-:S04]  /*0b10*/  IMAD.WIDE R30, R31, 0x4, R26 ;  /* 0x000000041f1e7825 */ /* 0x000fc800078e021a */
[----:B------:R-:W-:Y:S01]  /*0b20*/  IMAD.WIDE R4, R5, 0x4, R26 ;  /* 0x0000000405047825 */ /* 0x000fe200078e021a */
[----:B0-----:R-:W-:Y:S01]  /*0b30*/  IADD3 R8, R52, 0x100, RZ ;  /* 0x0000010034087810 */ /* 0x001fe20007ffe0ff */
[----:B------:R0:W4:Y:S04]  /*0b40*/  @!P0 LDG.E.EL R0, desc[UR4][R30.64] ;  /* 0x000000041e008981 */ /* 0x000128000c2e1900 */
[----:B------:R1:W4:Y:S01]  /*0b50*/  @!P0 LDG.E.EL R11, desc[UR4][R4.64] ;  /* 0x00000004040b8981 */ /* 0x000322000c2e1900 */
[--C-:B0-----:R-:W-:Y:S02]  /*0b60*/  IMAD R31, R53, 0x5, R8.reuse ;  /* 0x00000005351f7824 */ /* 0x101fe400078e0208 */
[C---:B-1----:R-:W-:Y:S01]  /*0b70*/  IMAD R5, R50.reuse, 0x5, R8 ;  /* 0x0000000532057824 */ /* 0x042fe200078e0208 */
[----:B------:R-:W-:Y:S01]  /*0b80*/  HFMA2.MMA R8, -RZ, RZ, 0, 0 ;  /* 0x00000000ff087435 */ /* 0x000fe200000001ff */
[----:B------:R-:W-:-:S02]  /*0b90*/  IMAD R7, R50, 0x5, R10 ;  /* 0x0000000532077824 */ /* 0x000fc400078e020a */
[----:B------:R-:W-:Y:S01]  /*0ba0*/  IMAD.WIDE R4, R5, 0x4, R26 ;  /* 0x0000000405047825 */ /* 0x000fe200078e021a */
[----:B------:R-:W-:-:S03]  /*0bb0*/  HFMA2.MMA R10, -RZ, RZ, 0, 0 ;  /* 0x00000000ff0a7435 */ /* 0x000fc600000001ff */
[----:B------:R-:W-:-:S03]  /*0bc0*/  IMAD.WIDE R6, R7, 0x4, R26 ;  /* 0x0000000407067825 */ /* 0x000fc600078e021a */
[----:B------:R0:W4:Y:S01]  /*0bd0*/  @!P0 LDG.E.EL R8, desc[UR4][R4.64] ;  /* 0x0000000404088981 */ /* 0x000122000c2e1900 */
[----:B------:R-:W-:-:S03]  /*0be0*/  MOV R9, RZ ;  /* 0x000000ff00097202 */ /* 0x000fc60000000f00 */
[----:B------:R1:W4:Y:S01]  /*0bf0*/  @!P0 LDG.E.EL R10, desc[UR4][R6.64] ;  /* 0x00000004060a8981 */ /* 0x000322000c2e1900 */
[----:B0-----:R-:W-:Y:S01]  /*0c00*/  IADD3 R5, R52, 0x101, RZ ;  /* 0x0000010134057810 */ /* 0x001fe20007ffe0ff */
[----:B------:R-:W-:Y:S01]  /*0c10*/  IMAD.WIDE R30, R31, 0x4, R26 ;  /* 0x000000041f1e7825 */ /* 0x000fe200078e021a */
[----:B-1----:R-:W-:-:S04]  /*0c20*/  CS2R R6, SRZ ;  /* 0x0000000000067805 */ /* 0x002fc8000001ff00 */
[----:B------:R0:W4:Y:S01]  /*0c30*/  @!P0 LDG.E.EL R9, desc[UR4][R30.64] ;  /* 0x000000041e098981 */ /* 0x000122000c2e1900 */
[----:B--2---:R-:W-:Y:S01]  /*0c40*/  FADD R4, R29, R28 ;  /* 0x0000001c1d047221 */ /* 0x004fe20000000000 */
[----:B------:R-:W-:-:S03]  /*0c50*/  IMAD R29, R53, 0x5, R5 ;  /* 0x00000005351d7824 */ /* 0x000fc600078e0205 */
[----:B-----5:R-:W-:Y:S01]  /*0c60*/  FADD R49, R4, R49 ;  /* 0x0000003104317221 */ /* 0x020fe20000000000 */
[----:B------:R-:W-:Y:S01]  /*0c70*/  IMAD.WIDE R28, R29, 0x4, R26 ;  /* 0x000000041d1c7825 */ /* 0x000fe200078e021a */
[----:B------:R-:W-:-:S04]  /*0c80*/  IADD3 R4, R52, 0x102, RZ ;  /* 0x0000010234047810 */ /* 0x000fc80007ffe0ff */
[----:B------:R1:W2:Y:S01]  /*0c90*/  @!P0 LDG.E.EL R7, desc[UR4][R28.64] ;  /* 0x000000041c078981 */ /* 0x0002a2000c2e1900 */
[----:B0-----:R-:W-:Y:S01]  /*0ca0*/  IMAD R31, R50, 0x5, R5 ;  /* 0x00000005321f7824 */ /* 0x001fe200078e0205 */
[----:B------:R-:W-:Y:S01]  /*0cb0*/  MOV R5, RZ ;  /* 0x000000ff00057202 */ /* 0x000fe20000000f00 */
[----:B-1----:R-:W-:-:S04]  /*0cc0*/  IMAD R29, R53, 0x5, R4 ;  /* 0x00000005351d7824 */ /* 0x002fc800078e0204 */
[----:B------:R-:W-:-:S05]  /*0cd0*/  IMAD.WIDE R28, R29, 0x4, R26 ;  /* 0x000000041d1c7825 */ /* 0x000fca00078e021a */
[----:B------:R0:W5:Y:S01]  /*0ce0*/  @!P0 LDG.E.EL R5, desc[UR4][R28.64] ;  /* 0x000000041c058981 */ /* 0x000162000c2e1900 */
[----:B------:R-:W-:-:S05]  /*0cf0*/  IMAD.WIDE R30, R31, 0x4, R26 ;  /* 0x000000041f1e7825 */ /* 0x000fca00078e021a */
[----:B------:R1:W2:Y:S01]  /*0d00*/  @!P0 LDG.E.EL R6, desc[UR4][R30.64] ;  /* 0x000000041e068981 */ /* 0x0002a2000c2e1900 */
[----:B0-----:R-:W-:Y:S01]  /*0d10*/  IMAD R29, R50, 0x5, R4 ;  /* 0x00000005321d7824 */ /* 0x001fe200078e0204 */
[----:B------:R-:W-:-:S03]  /*0d20*/  HFMA2.MMA R4, -RZ, RZ, 0, 0 ;  /* 0x00000000ff047435 */ /* 0x000fc600000001ff */
[----:B------:R-:W-:-:S04]  /*0d30*/  IMAD.WIDE R28, R29, 0x4, R26 ;  /* 0x000000041d1c7825 */ /* 0x000fc800078e021a */
[----:B-1----:R-:W-:-:S03]  /*0d40*/  IMAD R31, R50, 0x5, R52 ;  /* 0x00000005321f7824 */ /* 0x002fc600078e0234 */
[----:B------:R0:W2:Y:S01]  /*0d50*/  @!P0 LDG.E.EL R4, desc[UR4][R28.64] ;  /* 0x000000041c048981 */ /* 0x0000a2000c2e1900 */
[----:B------:R-:W-:Y:S01]  /*0d60*/  IMAD.WIDE R30, R31, 0x4, R26 ;  /* 0x000000041f1e7825 */ /* 0x000fe200078e021a */
[----:B0-----:R-:W-:-:S06]  /*0d70*/  MOV R28, RZ ;  /* 0x000000ff001c7202 */ /* 0x001fcc0000000f00 */
[----:B------:R0:W2:Y:S02]  /*0d80*/  @!P0 LDG.E.EL R28, desc[UR4][R30.64] ;  /* 0x000000041e1c8981 */ /* 0x0000a4000c2e1900 */
[----:B0-----:R-:W-:Y:S02]  /*0d90*/  IADD3 R31, R52, 0x103, RZ ;  /* 0x00000103341f7810 */ /* 0x001fe40007ffe0ff */
[----:B------:R-:W-:-:S03]  /*0da0*/  IADD3 R52, R52, 0x104, RZ ;  /* 0x0000010434347810 */ /* 0x000fc60007ffe0ff */
[C-C-:B------:R-:W-:Y:S02]  /*0db0*/  IMAD R29, R53.reuse, 0x5, R31.reuse ;  /* 0x00000005351d7824 */ /* 0x140fe400078e021f */
[C---:B------:R-:W-:Y:S02]  /*0dc0*/  IMAD R31, R50.reuse, 0x5, R31 ;  /* 0x00000005321f7824 */ /* 0x040fe400078e021f */
[--C-:B------:R-:W-:Y:S02]  /*0dd0*/  IMAD R53, R53, 0x5, R52.reuse ;  /* 0x0000000535357824 */ /* 0x100fe400078e0234 */
[----:B------:R-:W-:Y:S01]  /*0de0*/  IMAD R50, R50, 0x5, R52 ;  /* 0x0000000532327824 */ /* 0x000fe200078e0234 */
[----:B------:R-:W-:Y:S01]  /*0df0*/  HFMA2.MMA R52, -RZ, RZ, 0, 0 ;  /* 0x00000000ff347435 */ /* 0x000fe200000001ff */
[----:B------:R-:W-:-:S04]  /*0e00*/  IMAD.WIDE R30, R31, 0x4, R26 ;  /* 0x000000041f1e7825 */ /* 0x000fc800078e021a */
[----:B---3--:R-:W-:-:S04]  /*0e10*/  FADD R49, R49, R2 ;  /* 0x0000000231317221 */ /* 0x008fc80000000000 */
[----:B------:R-:W-:-:S04]  /*0e20*/  FADD R49, R49, R46 ;  /* 0x0000002e31317221 */ /* 0x000fc80000000000 */
[----:B----4-:R-:W-:-:S04]  /*0e30*/  FADD R49, R49, R44 ;  /* 0x0000002c31317221 */ /* 0x010fc80000000000 */
[----:B------:R-:W-:-:S04]  /*0e40*/  FADD R49, R49, R42 ;  /* 0x0000002a31317221 */ /* 0x000fc80000000000 */
[----:B------:R-:W-:Y:S01]  /*0e50*/  FADD R49, R49, R40 ;  /* 0x0000002831317221 */ /* 0x000fe20000000000 */
[----:B--2---:R-:W-:Y:S01]  /*0e60*/  FADD R51, R51, R28 ;  /* 0x0000001c33337221 */ /* 0x004fe20000000000 */
[----:B------:R-:W-:-:S05]  /*0e70*/  IMAD.WIDE R28, R29, 0x4, R26 ;  /* 0x000000041d1c7825 */ /* 0x000fca00078e021a */
[----:B------:R0:W2:Y:S01]  /*0e80*/  @!P0 LDG.E.EL R52, desc[UR4][R28.64] ;  /* 0x000000041c348981 */ /* 0x0000a2000c2e1900 */
[----:B------:R-:W-:Y:S01]  /*0e90*/  FADD R48, R51, R48 ;  /* 0x0000003033307221 */ /* 0x000fe20000000000 */
[----:B------:R-:W-:Y:S01]  /*0ea0*/  IMAD.WIDE R50, R50, 0x4, R26 ;  /* 0x0000000432327825 */ /* 0x000fe200078e021a */
[----:B0-----:R-:W-:-:S06]  /*0eb0*/  MOV R28, RZ ;  /* 0x000000ff001c7202 */ /* 0x001fcc0000000f00 */
[----:B------:R0:W3:Y:S02]  /*0ec0*/  @!P0 LDG.E.EL R28, desc[UR4][R30.64] ;  /* 0x000000041e1c8981 */ /* 0x0000e4000c2e1900 */
[----:B0-----:R-:W-:Y:S01]  /*0ed0*/  IMAD.WIDE R30, R53, 0x4, R26 ;  /* 0x00000004351e7825 */ /* 0x001fe200078e021a */
[----:B------:R-:W-:-:S06]  /*0ee0*/  CS2R R26, SRZ ;  /* 0x00000000001a7805 */ /* 0x000fcc000001ff00 */
[----:B------:R-:W4:Y:S04]  /*0ef0*/  @!P0 LDG.E.EL R27, desc[UR4][R30.64] ;  /* 0x000000041e1b8981 */ /* 0x000f28000c2e1900 */
[----:B------:R-:W4:Y:S01]  /*0f00*/  @!P0 LDG.E.EL R26, desc[UR4][R50.64] ;  /* 0x00000004321a8981 */ /* 0x000f22000c2e1900 */
[----:B------:R-:W-:-:S04]  /*0f10*/  FADD R48, R48, R47 ;  /* 0x0000002f30307221 */ /* 0x000fc80000000000 */
[----:B------:R-:W-:-:S04]  /*0f20*/  FADD R48, R48, R45 ;  /* 0x0000002d30307221 */ /* 0x000fc80000000000 */
[----:B------:R-:W-:-:S04]  /*0f30*/  FADD R48, R48, R43 ;  /* 0x0000002b30307221 */ /* 0x000fc80000000000 */
[----:B------:R-:W-:Y:S01]  /*0f40*/  FADD R48, R48, R41 ;  /* 0x0000002930307221 */ /* 0x000fe20000000000 */
[----:B------:R-:W-:-:S03]  /*0f50*/  FADD R49, R49, R38 ;  /* 0x0000002631317221 */ /* 0x000fc60000000000 */
        /* <DEDUP_REMOVED lines=20> */
[----:B------:R-:W-:Y:S02]  /*10a0*/  FADD R15, R48, R13 ;  /* 0x0000000d300f7221 */ /* 0x000fe40000000000 */
[----:B------:R-:W0:Y:S02]  /*10b0*/  LDC.64 R12, c[0x0][0x218] ;  /* 0x00008600ff0c7b82 */ /* 0x000e240000000a00 */
[----:B------:R-:W-:Y:S01]  /*10c0*/  FADD R15, R15, R0 ;  /* 0x000000000f0f7221 */ /* 0x000fe20000000000 */
[----:B------:R-:W-:-:S03]  /*10d0*/  FADD R2, R2, R11 ;  /* 0x0000000b02027221 */ /* 0x000fc60000000000 */
[----:B------:R-:W-:Y:S01]  /*10e0*/  FADD R15, R15, R10 ;  /* 0x0000000a0f0f7221 */ /* 0x000fe20000000000 */
[----:B------:R-:W-:-:S03]  /*10f0*/  FADD R2, R2, R9 ;  /* 0x0000000902027221 */ /* 0x000fc60000000000 */
[----:B------:R-:W-:Y:S01]  /*1100*/  FADD R15, R15, R8 ;  /* 0x000000080f0f7221 */ /* 0x000fe20000000000 */
[----:B------:R-:W-:-:S03]  /*1110*/  FADD R2, R2, R7 ;  /* 0x0000000702027221 */ /* 0x000fc60000000000 */
[----:B------:R-:W-:Y:S01]  /*1120*/  FADD R15, R15, R6 ;  /* 0x000000060f0f7221 */ /* 0x000fe20000000000 */
[----:B-----5:R-:W-:-:S03]  /*1130*/  FADD R5, R2, R5 ;  /* 0x0000000502057221 */ /* 0x020fc60000000000 */
[----:B------:R-:W-:Y:S01]  /*1140*/  FADD R15, R15, R4 ;  /* 0x000000040f0f7221 */ /* 0x000fe20000000000 */
[----:B0-----:R-:W-:-:S04]  /*1150*/  IMAD.WIDE R12, R3, 0x4, R12 ;  /* 0x00000004030c7825 */ /* 0x001fc800078e020c */
[----:B--2---:R-:W-:Y:S01]  /*1160*/  FADD R52, R5, R52 ;  /* 0x0000003405347221 */ /* 0x004fe20000000000 */
[----:B---3--:R-:W-:-:S03]  /*1170*/  FADD R15, R15, R28 ;  /* 0x0000001c0f0f7221 */ /* 0x008fc60000000000 */
[----:B----4-:R-:W-:Y:S01]  /*1180*/  FADD R27, R52, R27 ;  /* 0x0000001b341b7221 */ /* 0x010fe20000000000 */
[----:B------:R-:W-:Y:S01]  /*1190*/  FADD R15, R15, R26 ;  /* 0x0000001a0f0f7221 */ /* 0x000fe20000000000 */
[----:B------:R-:W-:Y:S06]  /*11a0*/  @P0 EXIT ;  /* 0x000000000000094d */ /* 0x000fec0003800000 */
[----:B------:R-:W-:Y:S01]  /*11b0*/  FMUL R14, R27, 0.039999999105930328369 ;  /* 0x3d23d70a1b0e7820 */ /* 0x000fe20000400000 */
[----:B------:R-:W-:-:S05]  /*11c0*/  FMUL R15, R15, 0.039999999105930328369 ;  /* 0x3d23d70a0f0f7820 */ /* 0x000fca0000400000 */
[----:B------:R-:W-:Y:S01]  /*11d0*/  STG.E.64 desc[UR4][R12.64], R14 ;  /* 0x0000000e0c007986 */ /* 0x000fe2000c101b04 */
[----:B------:R-:W-:Y:S05]  /*11e0*/  EXIT ;  /* 0x000000000000794d */ /* 0x000fea0003800000 */
.L_x_0:
[----:B------:R-:W-:-:S00]  /*11f0*/  BRA `(.L_x_0) ;  /* 0xfffffffc00fc7947 */ /* 0x000fc0000383ffff */
[----:B------:R-:W-:-:S00]  /*1200*/  NOP ;  /* 0x0000000000007918 */ /* 0x000fc00000000000 */
[----:B------:R-:W-:-:S00]  /*1210*/  NOP ;  /* 0x0000000000007918 */ /* 0x000fc00000000000 */
[----:B------:R-:W-:-:S00]  /*1220*/  NOP ;  /* 0x0000000000007918 */ /* 0x000fc00000000000 */
[----:B------:R-:W-:-:S00]  /*1230*/  NOP ;  /* 0x0000000000007918 */ /* 0x000fc00000000000 */
[----:B------:R-:W-:-:S00]  /*1240*/  NOP ;  /* 0x0000000000007918 */ /* 0x000fc00000000000 */
[----:B------:R-:W-:-:S00]  /*1250*/  NOP ;  /* 0x0000000000007918 */ /* 0x000fc00000000000 */
[----:B------:R-:W-:-:S00]  /*1260*/  NOP ;  /* 0x0000000000007918 */ /* 0x000fc00000000000 */
[----:B------:R-:W-:-:S00]  /*1270*/  NOP ;  /* 0x0000000000007918 */ /* 0x000fc00000000000 */
.L_x_1:


//--------------------- .nv.constant0.triton_poi_fused_avg_pool2d_0 --------------------------
	.section	.nv.constant0.triton_poi_fused_avg_pool2d_0,"a",@progbits
	.sectionflags	@""
	.align	4
.nv.constant0.triton_poi_fused_avg_pool2d_0:
	.zero		548
